//
// Generated by NVIDIA NVVM Compiler
//
// Compiler Build ID: CL-36424714
// Cuda compilation tools, release 13.0, V13.0.88
// Based on NVVM 20.0.0
//

.version 9.0
.target sm_100
.address_size 64

	// .globl	_Z20residual_norm_kernelPfS_S_
// _ZZ9reductionPfS_E4temp has been demoted
// _ZZ7reduce4PfS_iE5sdata has been demoted

.visible .entry _Z20residual_norm_kernelPfS_S_(
	.param .u64 .ptr .align 1 _Z20residual_norm_kernelPfS_S__param_0,
	.param .u64 .ptr .align 1 _Z20residual_norm_kernelPfS_S__param_1,
	.param .u64 .ptr .align 1 _Z20residual_norm_kernelPfS_S__param_2
)
{
	.reg .b32 	%r<20>;
	.reg .b32 	%f<17>;
	.reg .b64 	%rd<12>;
	.reg .b64 	%fd<4>;

	ld.param.u64 	%rd1, [_Z20residual_norm_kernelPfS_S__param_0];
	ld.param.u64 	%rd2, [_Z20residual_norm_kernelPfS_S__param_1];
	ld.param.u64 	%rd3, [_Z20residual_norm_kernelPfS_S__param_2];
	cvta.to.global.u64 	%rd4, %rd3;
	cvta.to.global.u64 	%rd5, %rd1;
	cvta.to.global.u64 	%rd6, %rd2;
	mov.u32 	%r1, %ntid.x;
	mov.u32 	%r2, %ctaid.x;
	mov.u32 	%r3, %tid.x;
	mad.lo.s32 	%r4, %r1, %r2, %r3;
	mov.u32 	%r5, %ntid.y;
	mov.u32 	%r6, %ctaid.y;
	mov.u32 	%r7, %tid.y;
	mad.lo.s32 	%r8, %r5, %r6, %r7;
	mov.u32 	%r9, %ntid.z;
	mov.u32 	%r10, %ctaid.z;
	mov.u32 	%r11, %tid.z;
	mad.lo.s32 	%r12, %r9, %r10, %r11;
	shl.b32 	%r13, %r12, 18;
	shl.b32 	%r14, %r8, 9;
	add.s32 	%r15, %r14, %r4;
	add.s32 	%r16, %r15, %r13;
	mul.wide.s32 	%rd7, %r16, 4;
	add.s64 	%rd8, %rd6, %rd7;
	ld.global.nc.f32 	%f1, [%rd8];
	mad.lo.s32 	%r17, %r8, 514, %r4;
	mad.lo.s32 	%r18, %r12, 264196, %r17;
	add.s32 	%r19, %r18, 515;
	mul.wide.s32 	%rd9, %r19, 4;
	add.s64 	%rd10, %rd5, %rd9;
	ld.global.nc.f32 	%f2, [%rd10];
	add.f32 	%f3, %f1, %f2;
	ld.global.nc.f32 	%f4, [%rd10+1054728];
	add.f32 	%f5, %f3, %f4;
	ld.global.nc.f32 	%f6, [%rd10+1056780];
	add.f32 	%f7, %f5, %f6;
	ld.global.nc.f32 	%f8, [%rd10+1056788];
	add.f32 	%f9, %f7, %f8;
	ld.global.nc.f32 	%f10, [%rd10+1058840];
	add.f32 	%f11, %f9, %f10;
	ld.global.nc.f32 	%f12, [%rd10+2113568];
	add.f32 	%f13, %f11, %f12;
	cvt.f64.f32 	%fd1, %f13;
	ld.global.nc.f32 	%f14, [%rd10+1056784];
	cvt.f64.f32 	%fd2, %f14;
	fma.rn.f64 	%fd3, %fd2, 0dC018000000000000, %fd1;
	cvt.rn.f32.f64 	%f15, %fd3;
	mul.f32 	%f16, %f15, %f15;
	add.s64 	%rd11, %rd4, %rd7;
	st.global.f32 	[%rd11], %f16;
	bar.sync 	0;
	ret;

}
	// .globl	_Z13jacobi_kernelPfS_S_
.visible .entry _Z13jacobi_kernelPfS_S_(
	.param .u64 .ptr .align 1 _Z13jacobi_kernelPfS_S__param_0,
	.param .u64 .ptr .align 1 _Z13jacobi_kernelPfS_S__param_1,
	.param .u64 .ptr .align 1 _Z13jacobi_kernelPfS_S__param_2
)
{
	.reg .b32 	%r<25>;
	.reg .b32 	%f<15>;
	.reg .b64 	%rd<13>;

	ld.param.u64 	%rd1, [_Z13jacobi_kernelPfS_S__param_0];
	ld.param.u64 	%rd2, [_Z13jacobi_kernelPfS_S__param_1];
	ld.param.u64 	%rd3, [_Z13jacobi_kernelPfS_S__param_2];
	cvta.to.global.u64 	%rd4, %rd2;
	cvta.to.global.u64 	%rd5, %rd1;
	cvta.to.global.u64 	%rd6, %rd3;
	mov.u32 	%r1, %ntid.x;
	mov.u32 	%r2, %ctaid.x;
	mov.u32 	%r3, %tid.x;
	mad.lo.s32 	%r4, %r1, %r2, %r3;
	mov.u32 	%r5, %ntid.y;
	mov.u32 	%r6, %ctaid.y;
	mov.u32 	%r7, %tid.y;
	mad.lo.s32 	%r8, %r5, %r6, %r7;
	mov.u32 	%r9, %ntid.z;
	mov.u32 	%r10, %ctaid.z;
	mov.u32 	%r11, %tid.z;
	mad.lo.s32 	%r12, %r9, %r10, %r11;
	shl.b32 	%r13, %r12, 18;
	shl.b32 	%r14, %r8, 9;
	add.s32 	%r15, %r14, %r4;
	add.s32 	%r16, %r15, %r13;
	mul.wide.s32 	%rd7, %r16, 4;
	add.s64 	%rd8, %rd6, %rd7;
	ld.global.nc.f32 	%f1, [%rd8];
	mul.lo.s32 	%r17, %r12, 264196;
	mul.lo.s32 	%r18, %r8, 514;
	add.s32 	%r19, %r4, %r18;
	add.s32 	%r20, %r19, %r17;
	add.s32 	%r21, %r20, 515;
	mul.wide.s32 	%rd9, %r21, 4;
	add.s64 	%rd10, %rd5, %rd9;
	ld.global.nc.f32 	%f2, [%rd10];
	add.f32 	%f3, %f1, %f2;
	ld.global.nc.f32 	%f4, [%rd10+1054728];
	add.f32 	%f5, %f3, %f4;
	add.s32 	%r22, %r17, %r18;
	add.s32 	%r23, %r4, %r22;
	add.s32 	%r24, %r23, 264710;
	ld.global.nc.f32 	%f6, [%rd10+1056780];
	add.f32 	%f7, %f5, %f6;
	ld.global.nc.f32 	%f8, [%rd10+1056788];
	add.f32 	%f9, %f7, %f8;
	ld.global.nc.f32 	%f10, [%rd10+1058840];
	add.f32 	%f11, %f9, %f10;
	ld.global.nc.f32 	%f12, [%rd10+2113568];
	add.f32 	%f13, %f11, %f12;
	div.rn.f32 	%f14, %f13, 0f40C00000;
	mul.wide.s32 	%rd11, %r24, 4;
	add.s64 	%rd12, %rd4, %rd11;
	st.global.f32 	[%rd12+4], %f14;
	ret;

}
	// .globl	_Z9reductionPfS_
.visible .entry _Z9reductionPfS_(
	.param .u64 .ptr .align 1 _Z9reductionPfS__param_0,
	.param .u64 .ptr .align 1 _Z9reductionPfS__param_1
)
{
	.reg .pred 	%p<5>;
	.reg .b32 	%r<13>;
	.reg .b32 	%f<6>;
	.reg .b64 	%rd<9>;
	// demoted variable
	.shared .align 4 .b8 _ZZ9reductionPfS_E4temp[2048];
	ld.param.u64 	%rd1, [_Z9reductionPfS__param_0];
	ld.param.u64 	%rd2, [_Z9reductionPfS__param_1];
	cvta.to.global.u64 	%rd3, %rd2;
	mov.u32 	%r1, %tid.x;
	mov.u32 	%r2, %ctaid.x;
	mov.u32 	%r12, %ntid.x;
	mad.lo.s32 	%r7, %r2, %r12, %r1;
	mul.wide.u32 	%rd4, %r7, 4;
	add.s64 	%rd5, %rd3, %rd4;
	ld.global.f32 	%f1, [%rd5];
	shl.b32 	%r8, %r1, 2;
	mov.u32 	%r9, _ZZ9reductionPfS_E4temp;
	add.s32 	%r4, %r9, %r8;
	st.shared.f32 	[%r4], %f1;
	setp.lt.u32 	%p1, %r12, 2;
	@%p1 bra 	$L__BB2_4;
$L__BB2_1:
	shr.u32 	%r6, %r12, 1;
	bar.sync 	0;
	setp.ge.u32 	%p2, %r1, %r6;
	@%p2 bra 	$L__BB2_3;
	shl.b32 	%r10, %r6, 2;
	add.s32 	%r11, %r4, %r10;
	ld.shared.f32 	%f2, [%r11];
	ld.shared.f32 	%f3, [%r4];
	add.f32 	%f4, %f2, %f3;
	st.shared.f32 	[%r4], %f4;
$L__BB2_3:
	setp.gt.u32 	%p3, %r12, 3;
	mov.u32 	%r12, %r6;
	@%p3 bra 	$L__BB2_1;
$L__BB2_4:
	setp.ne.s32 	%p4, %r1, 0;
	@%p4 bra 	$L__BB2_6;
	ld.shared.f32 	%f5, [_ZZ9reductionPfS_E4temp];
	cvta.to.global.u64 	%rd6, %rd1;
	mul.wide.u32 	%rd7, %r2, 4;
	add.s64 	%rd8, %rd6, %rd7;
	st.global.f32 	[%rd8], %f5;
$L__BB2_6:
	ret;

}
	// .globl	_Z7reduce4PfS_i
.visible .entry _Z7reduce4PfS_i(
	.param .u64 .ptr .align 1 _Z7reduce4PfS_i_param_0,
	.param .u64 .ptr .align 1 _Z7reduce4PfS_i_param_1,
	.param .u32 _Z7reduce4PfS_i_param_2
)
{
	.reg .pred 	%p<6>;
	.reg .b32 	%r<18>;
	.reg .b32 	%f<8>;
	.reg .b64 	%rd<11>;
	// demoted variable
	.shared .align 4 .b8 _ZZ7reduce4PfS_iE5sdata[2048];
	ld.param.u64 	%rd1, [_Z7reduce4PfS_i_param_0];
	ld.param.u64 	%rd2, [_Z7reduce4PfS_i_param_1];
	ld.param.u32 	%r8, [_Z7reduce4PfS_i_param_2];
	mov.u32 	%r1, %tid.x;
	mov.u32 	%r2, %ctaid.x;
	mov.u32 	%r17, %ntid.x;
	mul.lo.s32 	%r9, %r17, %r2;
	shl.b32 	%r10, %r9, 1;
	add.s32 	%r4, %r10, %r1;
	shl.b32 	%r11, %r1, 2;
	mov.u32 	%r12, _ZZ7reduce4PfS_iE5sdata;
	add.s32 	%r5, %r12, %r11;
	mov.b32 	%r13, 0;
	st.shared.u32 	[%r5], %r13;
	setp.ge.s32 	%p1, %r4, %r8;
	@%p1 bra 	$L__BB3_2;
	cvta.to.global.u64 	%rd3, %rd2;
	mul.wide.s32 	%rd4, %r4, 4;
	add.s64 	%rd5, %rd3, %rd4;
	ld.global.f32 	%f1, [%rd5];
	add.s32 	%r14, %r4, %r17;
	mul.wide.u32 	%rd6, %r14, 4;
	add.s64 	%rd7, %rd3, %rd6;
	ld.global.f32 	%f2, [%rd7];
	add.f32 	%f3, %f1, %f2;
	st.shared.f32 	[%r5], %f3;
$L__BB3_2:
	bar.sync 	0;
	setp.lt.u32 	%p2, %r17, 2;
	@%p2 bra 	$L__BB3_6;
$L__BB3_3:
	shr.u32 	%r7, %r17, 1;
	setp.ge.u32 	%p3, %r1, %r7;
	@%p3 bra 	$L__BB3_5;
	shl.b32 	%r15, %r7, 2;
	add.s32 	%r16, %r5, %r15;
	ld.shared.f32 	%f4, [%r16];
	ld.shared.f32 	%f5, [%r5];
	add.f32 	%f6, %f4, %f5;
	st.shared.f32 	[%r5], %f6;
$L__BB3_5:
	bar.sync 	0;
	setp.gt.u32 	%p4, %r17, 3;
	mov.u32 	%r17, %r7;
	@%p4 bra 	$L__BB3_3;
$L__BB3_6:
	setp.ne.s32 	%p5, %r1, 0;
	@%p5 bra 	$L__BB3_8;
	ld.shared.f32 	%f7, [_ZZ7reduce4PfS_iE5sdata];
	cvta.to.global.u64 	%rd8, %rd1;
	mul.wide.u32 	%rd9, %r2, 4;
	add.s64 	%rd10, %rd8, %rd9;
	st.global.f32 	[%rd10], %f7;
$L__BB3_8:
	ret;

}


// ===== COMPILED SASS (sm_100) =====

	.target	sm_100

	.elftype	@"ET_EXEC"


//--------------------- .note.nv.tkinfo           --------------------------
	.section	.note.nv.tkinfo,"",@"SHT_NOTE"
	.sectionflags	@"SHF_NOTE_NV_TKINFO"
	.tkinfo
        /*0018*/ 	.word	0x00000002
        /*0030*/ 	.string	""
        /*0030*/ 	.string	"ptxas"
        /*0030*/ 	.string	"Cuda compilation tools, release 13.0, V13.0.88"
        /*0030*/ 	.string	"Build cuda_13.0.r13.0/compiler.36424714_0"
        /*0030*/ 	.string	"-arch sm_100 -m 64 "



//--------------------- .note.nv.cuinfo           --------------------------
	.section	.note.nv.cuinfo,"",@"SHT_NOTE"
	.sectionflags	@"SHF_NOTE_NV_CUINFO"
        /*0018*/ 	.short	0x0002
        /*001a*/ 	.short	0x0064
        /*001c*/ 	.short	0x0082
	.zero		2


//--------------------- .nv.info                  --------------------------
	.section	.nv.info,"",@"SHT_CUDA_INFO"
	.align	4


	//----- nvinfo : EIATTR_REGCOUNT
	.align		4
        /*0000*/ 	.byte	0x04, 0x2f
        /*0002*/ 	.short	(.L_1 - .L_0)
	.align		4
.L_0:
        /*0004*/ 	.word	index@(_Z20residual_norm_kernelPfS_S_)
        /*0008*/ 	.word	0x00000010


	//----- nvinfo : EIATTR_FRAME_SIZE
	.align		4
.L_1:
        /*000c*/ 	.byte	0x04, 0x11
        /*000e*/ 	.short	(.L_3 - .L_2)
	.align		4
.L_2:
        /*0010*/ 	.word	index@(_Z20residual_norm_kernelPfS_S_)
        /*0014*/ 	.word	0x00000000


	//----- nvinfo : EIATTR_REGCOUNT
	.align		4
.L_3:
        /*0018*/ 	.byte	0x04, 0x2f
        /*001a*/ 	.short	(.L_5 - .L_4)
	.align		4
.L_4:
        /*001c*/ 	.word	index@(_Z13jacobi_kernelPfS_S_)
        /*0020*/ 	.word	0x00000014


	//----- nvinfo : EIATTR_FRAME_SIZE
	.align		4
.L_5:
        /*0024*/ 	.byte	0x04, 0x11
        /*0026*/ 	.short	(.L_7 - .L_6)
	.align		4
.L_6:
        /*0028*/ 	.word	index@($__internal_0_$__cuda_sm3x_div_rn_noftz_f32_slowpath)
        /*002c*/ 	.word	0x00000000


	//----- nvinfo : EIATTR_FRAME_SIZE
	.align		4
.L_7:
        /*0030*/ 	.byte	0x04, 0x11
        /*0032*/ 	.short	(.L_9 - .L_8)
	.align		4
.L_8:
        /*0034*/ 	.word	index@(_Z13jacobi_kernelPfS_S_)
        /*0038*/ 	.word	0x00000000


	//----- nvinfo : EIATTR_REGCOUNT
	.align		4
.L_9:
        /*003c*/ 	.byte	0x04, 0x2f
        /*003e*/ 	.short	(.L_11 - .L_10)
	.align		4
.L_10:
        /*0040*/ 	.word	index@(_Z9reductionPfS_)
        /*0044*/ 	.word	0x0000000b


	//----- nvinfo : EIATTR_FRAME_SIZE
	.align		4
.L_11:
        /*0048*/ 	.byte	0x04, 0x11
        /*004a*/ 	.short	(.L_13 - .L_12)
	.align		4
.L_12:
        /*004c*/ 	.word	index@(_Z9reductionPfS_)
        /*0050*/ 	.word	0x00000000


	//----- nvinfo : EIATTR_REGCOUNT
	.align		4
.L_13:
        /*0054*/ 	.byte	0x04, 0x2f
        /*0056*/ 	.short	(.L_15 - .L_14)
	.align		4
.L_14:
        /*0058*/ 	.word	index@(_Z7reduce4PfS_i)
        /*005c*/ 	.word	0x0000000e


	//----- nvinfo : EIATTR_FRAME_SIZE
	.align		4
.L_15:
        /*0060*/ 	.byte	0x04, 0x11
        /*0062*/ 	.short	(.L_17 - .L_16)
	.align		4
.L_16:
        /*0064*/ 	.word	index@(_Z7reduce4PfS_i)
        /*0068*/ 	.word	0x00000000


	//----- nvinfo : EIATTR_MIN_STACK_SIZE
	.align		4
.L_17:
        /*006c*/ 	.byte	0x04, 0x12
        /*006e*/ 	.short	(.L_19 - .L_18)
	.align		4
.L_18:
        /*0070*/ 	.word	index@(_Z7reduce4PfS_i)
        /*0074*/ 	.word	0x00000000


	//----- nvinfo : EIATTR_MIN_STACK_SIZE
	.align		4
.L_19:
        /*0078*/ 	.byte	0x04, 0x12
        /*007a*/ 	.short	(.L_21 - .L_20)
	.align		4
.L_20:
        /*007c*/ 	.word	index@(_Z9reductionPfS_)
        /*0080*/ 	.word	0x00000000


	//----- nvinfo : EIATTR_MIN_STACK_SIZE
	.align		4
.L_21:
        /*0084*/ 	.byte	0x04, 0x12
        /*0086*/ 	.short	(.L_23 - .L_22)
	.align		4
.L_22:
        /*0088*/ 	.word	index@(_Z13jacobi_kernelPfS_S_)
        /*008c*/ 	.word	0x00000000


	//----- nvinfo : EIATTR_MIN_STACK_SIZE
	.align		4
.L_23:
        /*0090*/ 	.byte	0x04, 0x12
        /*0092*/ 	.short	(.L_25 - .L_24)
	.align		4
.L_24:
        /*0094*/ 	.word	index@(_Z20residual_norm_kernelPfS_S_)
        /*0098*/ 	.word	0x00000000
.L_25:


//--------------------- .nv.compat                --------------------------
	.section	.nv.compat,"",@"SHT_CUDA_COMPAT_INFO"
	.align	4
        /*0000*/ 	.byte	0x02, 0x09, 0x00, 0x00, 0x02, 0x02, 0x01, 0x00, 0x02, 0x05, 0x05, 0x00, 0x03, 0x07, 0x01, 0x01
        /*0010*/ 	.byte	0x02, 0x03, 0x00, 0x00, 0x02, 0x06, 0x01, 0x00, 0x04, 0x0b, 0x08, 0x00, 0x01, 0x00, 0x00, 0x00
        /*0020*/ 	.byte	0x00, 0x00, 0x00, 0x00


//--------------------- .nv.info._Z7reduce4PfS_i  --------------------------
	.section	.nv.info._Z7reduce4PfS_i,"",@"SHT_CUDA_INFO"
	.sectionflags	@""
	.align	4


	//----- nvinfo : EIATTR_CUDA_API_VERSION
	.align		4
        /*0000*/ 	.byte	0x04, 0x37
        /*0002*/ 	.short	(.L_27 - .L_26)
.L_26:
        /*0004*/ 	.word	0x00000082


	//----- nvinfo : EIATTR_KPARAM_INFO
	.align		4
.L_27:
        /*0008*/ 	.byte	0x04, 0x17
        /*000a*/ 	.short	(.L_29 - .L_28)
.L_28:
        /*000c*/ 	.word	0x00000000
        /*0010*/ 	.short	0x0002
        /*0012*/ 	.short	0x0010
        /*0014*/ 	.byte	0x00, 0xf0, 0x11, 0x00


	//----- nvinfo : EIATTR_KPARAM_INFO
	.align		4
.L_29:
        /*0018*/ 	.byte	0x04, 0x17
        /*001a*/ 	.short	(.L_31 - .L_30)
.L_30:
        /*001c*/ 	.word	0x00000000
        /*0020*/ 	.short	0x0001
        /*0022*/ 	.short	0x0008
        /*0024*/ 	.byte	0x00, 0xf5, 0x21, 0x00


	//----- nvinfo : EIATTR_KPARAM_INFO
	.align		4
.L_31:
        /*0028*/ 	.byte	0x04, 0x17
        /*002a*/ 	.short	(.L_33 - .L_32)
.L_32:
        /*002c*/ 	.word	0x00000000
        /*0030*/ 	.short	0x0000
        /*0032*/ 	.short	0x0000
        /*0034*/ 	.byte	0x00, 0xf5, 0x21, 0x00


	//----- nvinfo : EIATTR_SPARSE_MMA_MASK
	.align		4
.L_33:
        /*0038*/ 	.byte	0x03, 0x50
        /*003a*/ 	.short	0x0000


	//----- nvinfo : EIATTR_MAXREG_COUNT
	.align		4
        /*003c*/ 	.byte	0x03, 0x1b
        /*003e*/ 	.short	0x00ff


	//----- nvinfo : EIATTR_NUM_BARRIERS
	.align		4
        /*0040*/ 	.byte	0x02, 0x4c
        /*0042*/ 	.byte	0x01
	.zero		1


	//----- nvinfo : EIATTR_MERCURY_ISA_VERSION
	.align		4
        /*0044*/ 	.byte	0x03, 0x5f
        /*0046*/ 	.short	0x0101


	//----- nvinfo : EIATTR_VRC_CTA_INIT_COUNT
	.align		4
        /*0048*/ 	.byte	0x02, 0x4a
	.zero		1
	.zero		1


	//----- nvinfo : EIATTR_EXIT_INSTR_OFFSETS
	.align		4
        /*004c*/ 	.byte	0x04, 0x1c
        /*004e*/ 	.short	(.L_35 - .L_34)


	//   ....[0]....
.L_34:
        /*0050*/ 	.word	0x00000260


	//   ....[1]....
        /*0054*/ 	.word	0x000002e0


	//----- nvinfo : EIATTR_CBANK_PARAM_SIZE
	.align		4
.L_35:
        /*0058*/ 	.byte	0x03, 0x19
        /*005a*/ 	.short	0x0014


	//----- nvinfo : EIATTR_PARAM_CBANK
	.align		4
        /*005c*/ 	.byte	0x04, 0x0a
        /*005e*/ 	.short	(.L_37 - .L_36)
	.align		4
.L_36:
        /*0060*/ 	.word	index@(.nv.constant0._Z7reduce4PfS_i)
        /*0064*/ 	.short	0x0380
        /*0066*/ 	.short	0x0014


	//----- nvinfo : EIATTR_SW_WAR
	.align		4
.L_37:
        /*0068*/ 	.byte	0x04, 0x36
        /*006a*/ 	.short	(.L_39 - .L_38)
.L_38:
        /*006c*/ 	.word	0x00000008
.L_39:


//--------------------- .nv.info._Z9reductionPfS_ --------------------------
	.section	.nv.info._Z9reductionPfS_,"",@"SHT_CUDA_INFO"
	.sectionflags	@""
	.align	4


	//----- nvinfo : EIATTR_CUDA_API_VERSION
	.align		4
        /*0000*/ 	.byte	0x04, 0x37
        /*0002*/ 	.short	(.L_41 - .L_40)
.L_40:
        /*0004*/ 	.word	0x00000082


	//----- nvinfo : EIATTR_KPARAM_INFO
	.align		4
.L_41:
        /*0008*/ 	.byte	0x04, 0x17
        /*000a*/ 	.short	(.L_43 - .L_42)
.L_42:
        /*000c*/ 	.word	0x00000000
        /*0010*/ 	.short	0x0001
        /*0012*/ 	.short	0x0008
        /*0014*/ 	.byte	0x00, 0xf5, 0x21, 0x00


	//----- nvinfo : EIATTR_KPARAM_INFO
	.align		4
.L_43:
        /*0018*/ 	.byte	0x04, 0x17
        /*001a*/ 	.short	(.L_45 - .L_44)
.L_44:
        /*001c*/ 	.word	0x00000000
        /*0020*/ 	.short	0x0000
        /*0022*/ 	.short	0x0000
        /*0024*/ 	.byte	0x00, 0xf5, 0x21, 0x00


	//----- nvinfo : EIATTR_SPARSE_MMA_MASK
	.align		4
.L_45:
        /*0028*/ 	.byte	0x03, 0x50
        /*002a*/ 	.short	0x0000


	//----- nvinfo : EIATTR_MAXREG_COUNT
	.align		4
        /*002c*/ 	.byte	0x03, 0x1b
        /*002e*/ 	.short	0x00ff


	//----- nvinfo : EIATTR_NUM_BARRIERS
	.align		4
        /*0030*/ 	.byte	0x02, 0x4c
        /*0032*/ 	.byte	0x01
	.zero		1


	//----- nvinfo : EIATTR_MERCURY_ISA_VERSION
	.align		4
        /*0034*/ 	.byte	0x03, 0x5f
        /*0036*/ 	.short	0x0101


	//----- nvinfo : EIATTR_VRC_CTA_INIT_COUNT
	.align		4
        /*0038*/ 	.byte	0x02, 0x4a
	.zero		1
	.zero		1


	//----- nvinfo : EIATTR_EXIT_INSTR_OFFSETS
	.align		4
        /*003c*/ 	.byte	0x04, 0x1c
        /*003e*/ 	.short	(.L_47 - .L_46)


	//   ....[0]....
.L_46:
        /*0040*/ 	.word	0x000001d0


	//   ....[1]....
        /*0044*/ 	.word	0x00000250


	//----- nvinfo : EIATTR_CBANK_PARAM_SIZE
	.align		4
.L_47:
        /*0048*/ 	.byte	0x03, 0x19
        /*004a*/ 	.short	0x0010


	//----- nvinfo : EIATTR_PARAM_CBANK
	.align		4
        /*004c*/ 	.byte	0x04, 0x0a
        /*004e*/ 	.short	(.L_49 - .L_48)
	.align		4
.L_48:
        /*0050*/ 	.word	index@(.nv.constant0._Z9reductionPfS_)
        /*0054*/ 	.short	0x0380
        /*0056*/ 	.short	0x0010


	//----- nvinfo : EIATTR_SW_WAR
	.align		4
.L_49:
        /*0058*/ 	.byte	0x04, 0x36
        /*005a*/ 	.short	(.L_51 - .L_50)
.L_50:
        /*005c*/ 	.word	0x00000008
.L_51:


//--------------------- .nv.info._Z13jacobi_kernelPfS_S_ --------------------------
	.section	.nv.info._Z13jacobi_kernelPfS_S_,"",@"SHT_CUDA_INFO"
	.sectionflags	@""
	.align	4


	//----- nvinfo : EIATTR_CUDA_API_VERSION
	.align		4
        /*0000*/ 	.byte	0x04, 0x37
        /*0002*/ 	.short	(.L_53 - .L_52)
.L_52:
        /*0004*/ 	.word	0x00000082


	//----- nvinfo : EIATTR_KPARAM_INFO
	.align		4
.L_53:
        /*0008*/ 	.byte	0x04, 0x17
        /*000a*/ 	.short	(.L_55 - .L_54)
.L_54:
        /*000c*/ 	.word	0x00000000
        /*0010*/ 	.short	0x0002
        /*0012*/ 	.short	0x0010
        /*0014*/ 	.byte	0x00, 0xf5, 0x21, 0x00


	//----- nvinfo : EIATTR_KPARAM_INFO
	.align		4
.L_55:
        /*0018*/ 	.byte	0x04, 0x17
        /*001a*/ 	.short	(.L_57 - .L_56)
.L_56:
        /*001c*/ 	.word	0x00000000
        /*0020*/ 	.short	0x0001
        /*0022*/ 	.short	0x0008
        /*0024*/ 	.byte	0x00, 0xf5, 0x21, 0x00


	//----- nvinfo : EIATTR_KPARAM_INFO
	.align		4
.L_57:
        /*0028*/ 	.byte	0x04, 0x17
        /*002a*/ 	.short	(.L_59 - .L_58)
.L_58:
        /*002c*/ 	.word	0x00000000
        /*0030*/ 	.short	0x0000
        /*0032*/ 	.short	0x0000
        /*0034*/ 	.byte	0x00, 0xf5, 0x21, 0x00


	//----- nvinfo : EIATTR_SPARSE_MMA_MASK
	.align		4
.L_59:
        /*0038*/ 	.byte	0x03, 0x50
        /*003a*/ 	.short	0x0000


	//----- nvinfo : EIATTR_MAXREG_COUNT
	.align		4
        /*003c*/ 	.byte	0x03, 0x1b
        /*003e*/ 	.short	0x00ff


	//----- nvinfo : EIATTR_MERCURY_ISA_VERSION
	.align		4
        /*0040*/ 	.byte	0x03, 0x5f
        /*0042*/ 	.short	0x0101


	//----- nvinfo : EIATTR_VRC_CTA_INIT_COUNT
	.align		4
        /*0044*/ 	.byte	0x02, 0x4a
	.zero		1
	.zero		1


	//----- nvinfo : EIATTR_EXIT_INSTR_OFFSETS
	.align		4
        /*0048*/ 	.byte	0x04, 0x1c
        /*004a*/ 	.short	(.L_61 - .L_60)


	//   ....[0]....
.L_60:
        /*004c*/ 	.word	0x00000370


	//----- nvinfo : EIATTR_CRS_STACK_SIZE
	.align		4
.L_61:
        /*0050*/ 	.byte	0x04, 0x1e
        /*0052*/ 	.short	(.L_63 - .L_62)
.L_62:
        /*0054*/ 	.word	0x00000000


	//----- nvinfo : EIATTR_CBANK_PARAM_SIZE
	.align		4
.L_63:
        /*0058*/ 	.byte	0x03, 0x19
        /*005a*/ 	.short	0x0018


	//----- nvinfo : EIATTR_PARAM_CBANK
	.align		4
        /*005c*/ 	.byte	0x04, 0x0a
        /*005e*/ 	.short	(.L_65 - .L_64)
	.align		4
.L_64:
        /*0060*/ 	.word	index@(.nv.constant0._Z13jacobi_kernelPfS_S_)
        /*0064*/ 	.short	0x0380
        /*0066*/ 	.short	0x0018


	//----- nvinfo : EIATTR_SW_WAR
	.align		4
.L_65:
        /*0068*/ 	.byte	0x04, 0x36
        /*006a*/ 	.short	(.L_67 - .L_66)
.L_66:
        /*006c*/ 	.word	0x00000008
.L_67:


//--------------------- .nv.info._Z20residual_norm_kernelPfS_S_ --------------------------
	.section	.nv.info._Z20residual_norm_kernelPfS_S_,"",@"SHT_CUDA_INFO"
	.sectionflags	@""
	.align	4


	//----- nvinfo : EIATTR_CUDA_API_VERSION
	.align		4
        /*0000*/ 	.byte	0x04, 0x37
        /*0002*/ 	.short	(.L_69 - .L_68)
.L_68:
        /*0004*/ 	.word	0x00000082


	//----- nvinfo : EIATTR_KPARAM_INFO
	.align		4
.L_69:
        /*0008*/ 	.byte	0x04, 0x17
        /*000a*/ 	.short	(.L_71 - .L_70)
.L_70:
        /*000c*/ 	.word	0x00000000
        /*0010*/ 	.short	0x0002
        /*0012*/ 	.short	0x0010
        /*0014*/ 	.byte	0x00, 0xf5, 0x21, 0x00


	//----- nvinfo : EIATTR_KPARAM_INFO
	.align		4
.L_71:
        /*0018*/ 	.byte	0x04, 0x17
        /*001a*/ 	.short	(.L_73 - .L_72)
.L_72:
        /*001c*/ 	.word	0x00000000
        /*0020*/ 	.short	0x0001
        /*0022*/ 	.short	0x0008
        /*0024*/ 	.byte	0x00, 0xf5, 0x21, 0x00


	//----- nvinfo : EIATTR_KPARAM_INFO
	.align		4
.L_73:
        /*0028*/ 	.byte	0x04, 0x17
        /*002a*/ 	.short	(.L_75 - .L_74)
.L_74:
        /*002c*/ 	.word	0x00000000
        /*0030*/ 	.short	0x0000
        /*0032*/ 	.short	0x0000
        /*0034*/ 	.byte	0x00, 0xf5, 0x21, 0x00


	//----- nvinfo : EIATTR_SPARSE_MMA_MASK
	.align		4
.L_75:
        /*0038*/ 	.byte	0x03, 0x50
        /*003a*/ 	.short	0x0000


	//----- nvinfo : EIATTR_MAXREG_COUNT
	.align		4
        /*003c*/ 	.byte	0x03, 0x1b
        /*003e*/ 	.short	0x00ff


	//----- nvinfo : EIATTR_NUM_BARRIERS
	.align		4
        /*0040*/ 	.byte	0x02, 0x4c
        /*0042*/ 	.byte	0x01
	.zero		1


	//----- nvinfo : EIATTR_MERCURY_ISA_VERSION
	.align		4
        /*0044*/ 	.byte	0x03, 0x5f
        /*0046*/ 	.short	0x0101


	//----- nvinfo : EIATTR_VRC_CTA_INIT_COUNT
	.align		4
        /*0048*/ 	.byte	0x02, 0x4a
	.zero		1
	.zero		1


	//----- nvinfo : EIATTR_EXIT_INSTR_OFFSETS
	.align		4
        /*004c*/ 	.byte	0x04, 0x1c
        /*004e*/ 	.short	(.L_77 - .L_76)


	//   ....[0]....
.L_76:
        /*0050*/ 	.word	0x000002e0


	//----- nvinfo : EIATTR_CBANK_PARAM_SIZE
	.align		4
.L_77:
        /*0054*/ 	.byte	0x03, 0x19
        /*0056*/ 	.short	0x0018


	//----- nvinfo : EIATTR_PARAM_CBANK
	.align		4
        /*0058*/ 	.byte	0x04, 0x0a
        /*005a*/ 	.short	(.L_79 - .L_78)
	.align		4
.L_78:
        /*005c*/ 	.word	index@(.nv.constant0._Z20residual_norm_kernelPfS_S_)
        /*0060*/ 	.short	0x0380
        /*0062*/ 	.short	0x0018


	//----- nvinfo : EIATTR_SW_WAR
	.align		4
.L_79:
        /*0064*/ 	.byte	0x04, 0x36
        /*0066*/ 	.short	(.L_81 - .L_80)
.L_80:
        /*0068*/ 	.word	0x00000008
.L_81:


//--------------------- .nv.callgraph             --------------------------
	.section	.nv.callgraph,"",@"SHT_CUDA_CALLGRAPH"
	.align	4
	.sectionentsize	8
	.align		4
        /*0000*/ 	.word	0x00000000
	.align		4
        /*0004*/ 	.word	0xffffffff
	.align		4
        /*0008*/ 	.word	0x00000000
	.align		4
        /*000c*/ 	.word	0xfffffffe
	.align		4
        /*0010*/ 	.word	0x00000000
	.align		4
        /*0014*/ 	.word	0xfffffffd
	.align		4
        /*0018*/ 	.word	0x00000000
	.align		4
        /*001c*/ 	.word	0xfffffffc


//--------------------- .text._Z7reduce4PfS_i     --------------------------
	.section	.text._Z7reduce4PfS_i,"ax",@progbits
	.align	128
        .global         _Z7reduce4PfS_i
        .type           _Z7reduce4PfS_i,@function
        .size           _Z7reduce4PfS_i,(.L_x_23 - _Z7reduce4PfS_i)
        .other          _Z7reduce4PfS_i,@"STO_CUDA_ENTRY STV_DEFAULT"
_Z7reduce4PfS_i:
.text._Z7reduce4PfS_i:
[----:B------:R-:W-:Y:S01]  /*0000*/  LDC R1, c[0x0][0x37c] ;  /* 0x0000df00ff017b82 */ /* 0x000fe20000000800 */
[----:B------:R-:W0:Y:S01]  /*0010*/  S2R R11, SR_CTAID.X ;  /* 0x00000000000b7919 */ /* 0x000e220000002500 */
[----:B------:R-:W1:Y:S01]  /*0020*/  LDCU UR4, c[0x0][0x360] ;  /* 0x00006c00ff0477ac */ /* 0x000e620008000800 */
[----:B------:R-:W2:Y:S01]  /*0030*/  S2R R9, SR_TID.X ;  /* 0x0000000000097919 */ /* 0x000ea20000002100 */
[----:B------:R-:W3:Y:S01]  /*0040*/  LDCU UR5, c[0x0][0x390] ;  /* 0x00007200ff0577ac */ /* 0x000ee20008000800 */
[----:B------:R-:W4:Y:S01]  /*0050*/  LDCU.64 UR6, c[0x0][0x358] ;  /* 0x00006b00ff0677ac */ /* 0x000f220008000a00 */
[----:B-1----:R-:W-:Y:S02]  /*0060*/  IMAD.U32 R6, RZ, RZ, UR4 ;  /* 0x00000004ff067e24 */ /* 0x002fe4000f8e00ff */
[----:B0-----:R-:W-:-:S04]  /*0070*/  IMAD R0, R11, UR4, RZ ;  /* 0x000000040b007c24 */ /* 0x001fc8000f8e02ff */
[----:B--2---:R-:W-:-:S05]  /*0080*/  IMAD R3, R0, 0x2, R9 ;  /* 0x0000000200037824 */ /* 0x004fca00078e0209 */
[----:B---3--:R-:W-:-:S13]  /*0090*/  ISETP.GE.AND P1, PT, R3, UR5, PT ;  /* 0x0000000503007c0c */ /* 0x008fda000bf26270 */
[----:B------:R-:W0:Y:S01]  /*00a0*/  @!P1 LDC.64 R4, c[0x0][0x388] ;  /* 0x0000e200ff049b82 */ /* 0x000e220000000a00 */
[C---:B------:R-:W-:Y:S01]  /*00b0*/  @!P1 IADD3 R7, PT, PT, R3.reuse, R6, RZ ;  /* 0x0000000603079210 */ /* 0x040fe20007ffe0ff */
[----:B0-----:R-:W-:-:S04]  /*00c0*/  @!P1 IMAD.WIDE R2, R3, 0x4, R4 ;  /* 0x0000000403029825 */ /* 0x001fc800078e0204 */
[----:B------:R-:W-:Y:S02]  /*00d0*/  @!P1 IMAD.WIDE.U32 R4, R7, 0x4, R4 ;  /* 0x0000000407049825 */ /* 0x000fe400078e0004 */
[----:B----4-:R-:W2:Y:S04]  /*00e0*/  @!P1 LDG.E R2, desc[UR6][R2.64] ;  /* 0x0000000602029981 */ /* 0x010ea8000c1e1900 */
[----:B------:R-:W2:Y:S01]  /*00f0*/  @!P1 LDG.E R5, desc[UR6][R4.64] ;  /* 0x0000000604059981 */ /* 0x000ea2000c1e1900 */
[----:B------:R-:W0:Y:S01]  /*0100*/  S2UR UR5, SR_CgaCtaId ;  /* 0x00000000000579c3 */ /* 0x000e220000008800 */
[----:B------:R-:W-:Y:S01]  /*0110*/  UMOV UR4, 0x400 ;  /* 0x0000040000047882 */ /* 0x000fe20000000000 */
[----:B------:R-:W-:Y:S01]  /*0120*/  ISETP.GE.U32.AND P0, PT, R6, 0x2, PT ;  /* 0x000000020600780c */ /* 0x000fe20003f06070 */
[----:B------:R-:W-:Y:S01]  /*0130*/  IMAD.MOV.U32 R7, RZ, RZ, RZ ;  /* 0x000000ffff077224 */ /* 0x000fe200078e00ff */
[----:B0-----:R-:W-:-:S06]  /*0140*/  ULEA UR4, UR5, UR4, 0x18 ;  /* 0x0000000405047291 */ /* 0x001fcc000f8ec0ff */
[C---:B------:R-:W-:Y:S01]  /*0150*/  LEA R0, R9.reuse, UR4, 0x2 ;  /* 0x0000000409007c11 */ /* 0x040fe2000f8e10ff */
[----:B--2---:R-:W-:Y:S01]  /*0160*/  @!P1 FADD R7, R2, R5 ;  /* 0x0000000502079221 */ /* 0x004fe20000000000 */
[----:B------:R-:W-:-:S04]  /*0170*/  ISETP.NE.AND P1, PT, R9, RZ, PT ;  /* 0x000000ff0900720c */ /* 0x000fc80003f25270 */
[----:B------:R0:W-:Y:S01]  /*0180*/  STS [R0], R7 ;  /* 0x0000000700007388 */ /* 0x0001e20000000800 */
[----:B------:R-:W-:Y:S06]  /*0190*/  BAR.SYNC.DEFER_BLOCKING 0x0 ;  /* 0x0000000000007b1d */ /* 0x000fec0000010000 */
[----:B------:R-:W-:Y:S05]  /*01a0*/  @!P0 BRA `(.L_x_0) ;  /* 0x00000000002c8947 */ /* 0x000fea0003800000 */
.L_x_1:
[----:B------:R-:W-:-:S04]  /*01b0*/  SHF.R.U32.HI R4, RZ, 0x1, R6 ;  /* 0x00000001ff047819 */ /* 0x000fc80000011606 */
[----:B------:R-:W-:-:S13]  /*01c0*/  ISETP.GE.U32.AND P0, PT, R9, R4, PT ;  /* 0x000000040900720c */ /* 0x000fda0003f06070 */
[----:B------:R-:W-:Y:S01]  /*01d0*/  @!P0 LEA R2, R4, R0, 0x2 ;  /* 0x0000000004028211 */ /* 0x000fe200078e10ff */
[----:B------:R-:W-:Y:S05]  /*01e0*/  @!P0 LDS R3, [R0] ;  /* 0x0000000000038984 */ /* 0x000fea0000000800 */
[----:B------:R-:W1:Y:S02]  /*01f0*/  @!P0 LDS R2, [R2] ;  /* 0x0000000002028984 */ /* 0x000e640000000800 */
[----:B-1----:R-:W-:-:S05]  /*0200*/  @!P0 FADD R3, R2, R3 ;  /* 0x0000000302038221 */ /* 0x002fca0000000000 */
[----:B------:R1:W-:Y:S01]  /*0210*/  @!P0 STS [R0], R3 ;  /* 0x0000000300008388 */ /* 0x0003e20000000800 */
[----:B------:R-:W-:Y:S01]  /*0220*/  BAR.SYNC.DEFER_BLOCKING 0x0 ;  /* 0x0000000000007b1d */ /* 0x000fe20000010000 */
[----:B------:R-:W-:Y:S02]  /*0230*/  ISETP.GT.U32.AND P0, PT, R6, 0x3, PT ;  /* 0x000000030600780c */ /* 0x000fe40003f04070 */
[----:B------:R-:W-:-:S11]  /*0240*/  MOV R6, R4 ;  /* 0x0000000400067202 */ /* 0x000fd60000000f00 */
[----:B-1----:R-:W-:Y:S05]  /*0250*/  @P0 BRA `(.L_x_1) ;  /* 0xfffffffc00d40947 */ /* 0x002fea000383ffff */
.L_x_0:
[----:B------:R-:W-:Y:S05]  /*0260*/  @P1 EXIT ;  /* 0x000000000000194d */ /* 0x000fea0003800000 */
[----:B------:R-:W1:Y:S01]  /*0270*/  S2UR UR5, SR_CgaCtaId ;  /* 0x00000000000579c3 */ /* 0x000e620000008800 */
[----:B------:R-:W-:-:S07]  /*0280*/  UMOV UR4, 0x400 ;  /* 0x0000040000047882 */ /* 0x000fce0000000000 */
[----:B------:R-:W2:Y:S01]  /*0290*/  LDC.64 R2, c[0x0][0x380] ;  /* 0x0000e000ff027b82 */ /* 0x000ea20000000a00 */
[----:B-1----:R-:W-:Y:S01]  /*02a0*/  ULEA UR4, UR5, UR4, 0x18 ;  /* 0x0000000405047291 */ /* 0x002fe2000f8ec0ff */
[----:B--2---:R-:W-:-:S08]  /*02b0*/  IMAD.WIDE.U32 R2, R11, 0x4, R2 ;  /* 0x000000040b027825 */ /* 0x004fd000078e0002 */
[----:B------:R-:W1:Y:S04]  /*02c0*/  LDS R5, [UR4] ;  /* 0x00000004ff057984 */ /* 0x000e680008000800 */
[----:B-1----:R-:W-:Y:S01]  /*02d0*/  STG.E desc[UR6][R2.64], R5 ;  /* 0x0000000502007986 */ /* 0x002fe2000c101906 */
[----:B------:R-:W-:Y:S05]  /*02e0*/  EXIT ;  /* 0x000000000000794d */ /* 0x000fea0003800000 */
.L_x_2:
[----:B------:R-:W-:-:S00]  /*02f0*/  BRA `(.L_x_2) ;  /* 0xfffffffc00fc7947 */ /* 0x000fc0000383ffff */
[----:B------:R-:W-:-:S00]  /*0300*/  NOP ;  /* 0x0000000000007918 */ /* 0x000fc00000000000 */
[----:B------:R-:W-:-:S00]  /*0310*/  NOP ;  /* 0x0000000000007918 */ /* 0x000fc00000000000 */
[----:B------:R-:W-:-:S00]  /*0320*/  NOP ;  /* 0x0000000000007918 */ /* 0x000fc00000000000 */
[----:B------:R-:W-:-:S00]  /*0330*/  NOP ;  /* 0x0000000000007918 */ /* 0x000fc00000000000 */
[----:B------:R-:W-:-:S00]  /*0340*/  NOP ;  /* 0x0000000000007918 */ /* 0x000fc00000000000 */
[----:B------:R-:W-:-:S00]  /*0350*/  NOP ;  /* 0x0000000000007918 */ /* 0x000fc00000000000 */
[----:B------:R-:W-:-:S00]  /*0360*/  NOP ;  /* 0x0000000000007918 */ /* 0x000fc00000000000 */
[----:B------:R-:W-:-:S00]  /*0370*/  NOP ;  /* 0x0000000000007918 */ /* 0x000fc00000000000 */
.L_x_23:


//--------------------- .text._Z9reductionPfS_    --------------------------
	.section	.text._Z9reductionPfS_,"ax",@progbits
	.align	128
        .global         _Z9reductionPfS_
        .type           _Z9reductionPfS_,@function
        .size           _Z9reductionPfS_,(.L_x_24 - _Z9reductionPfS_)
        .other          _Z9reductionPfS_,@"STO_CUDA_ENTRY STV_DEFAULT"
_Z9reductionPfS_:
.text._Z9reductionPfS_:
[----:B------:R-:W-:Y:S01]  /*0000*/  LDC R1, c[0x0][0x37c] ;  /* 0x0000df00ff017b82 */ /* 0x000fe20000000800 */
[----:B------:R-:W0:Y:S07]  /*0010*/  S2R R6, SR_TID.X ;  /* 0x0000000000067919 */ /* 0x000e2e0000002100 */
[----:B------:R-:W1:Y:S01]  /*0020*/  LDC.64 R2, c[0x0][0x388] ;  /* 0x0000e200ff027b82 */ /* 0x000e620000000a00 */
[----:B------:R-:W0:Y:S01]  /*0030*/  LDCU UR8, c[0x0][0x360] ;  /* 0x00006c00ff0877ac */ /* 0x000e220008000800 */
[----:B------:R-:W0:Y:S01]  /*0040*/  S2R R7, SR_CTAID.X ;  /* 0x0000000000077919 */ /* 0x000e220000002500 */
[----:B------:R-:W2:Y:S01]  /*0050*/  LDCU.64 UR6, c[0x0][0x358] ;  /* 0x00006b00ff0677ac */ /* 0x000ea20008000a00 */
[----:B0-----:R-:W-:-:S04]  /*0060*/  IMAD R5, R7, UR8, R6 ;  /* 0x0000000807057c24 */ /* 0x001fc8000f8e0206 */
[----:B-1----:R-:W-:-:S06]  /*0070*/  IMAD.WIDE.U32 R2, R5, 0x4, R2 ;  /* 0x0000000405027825 */ /* 0x002fcc00078e0002 */
[----:B--2---:R-:W2:Y:S01]  /*0080*/  LDG.E R2, desc[UR6][R2.64] ;  /* 0x0000000602027981 */ /* 0x004ea2000c1e1900 */
[----:B------:R-:W0:Y:S01]  /*0090*/  S2UR UR5, SR_CgaCtaId ;  /* 0x00000000000579c3 */ /* 0x000e220000008800 */
[----:B------:R-:W-:Y:S01]  /*00a0*/  UMOV UR4, 0x400 ;  /* 0x0000040000047882 */ /* 0x000fe20000000000 */
[----:B------:R-:W-:Y:S01]  /*00b0*/  UISETP.GE.U32.AND UP0, UPT, UR8, 0x2, UPT ;  /* 0x000000020800788c */ /* 0x000fe2000bf06070 */
[----:B------:R-:W-:Y:S01]  /*00c0*/  ISETP.NE.AND P0, PT, R6, RZ, PT ;  /* 0x000000ff0600720c */ /* 0x000fe20003f05270 */
[----:B0-----:R-:W-:-:S06]  /*00d0*/  ULEA UR4, UR5, UR4, 0x18 ;  /* 0x0000000405047291 */ /* 0x001fcc000f8ec0ff */
[----:B------:R-:W-:-:S05]  /*00e0*/  LEA R5, R6, UR4, 0x2 ;  /* 0x0000000406057c11 */ /* 0x000fca000f8e10ff */
[----:B--2---:R0:W-:Y:S01]  /*00f0*/  STS [R5], R2 ;  /* 0x0000000205007388 */ /* 0x0041e20000000800 */
[----:B------:R-:W-:Y:S05]  /*0100*/  BRA.U !UP0, `(.L_x_3) ;  /* 0x0000000108307547 */ /* 0x000fea000b800000 */
[----:B------:R-:W-:-:S07]  /*0110*/  IMAD.U32 R0, RZ, RZ, UR8 ;  /* 0x00000008ff007e24 */ /* 0x000fce000f8e00ff */
.L_x_4:
[----:B------:R-:W-:Y:S01]  /*0120*/  BAR.SYNC.DEFER_BLOCKING 0x0 ;  /* 0x0000000000007b1d */ /* 0x000fe20000010000 */
[----:B------:R-:W-:-:S04]  /*0130*/  SHF.R.U32.HI R8, RZ, 0x1, R0 ;  /* 0x00000001ff087819 */ /* 0x000fc80000011600 */
[----:B------:R-:W-:-:S13]  /*0140*/  ISETP.GE.U32.AND P1, PT, R6, R8, PT ;  /* 0x000000080600720c */ /* 0x000fda0003f26070 */
[----:B0-----:R-:W-:Y:S01]  /*0150*/  @!P1 LEA R2, R8, R5, 0x2 ;  /* 0x0000000508029211 */ /* 0x001fe200078e10ff */
[----:B------:R-:W-:Y:S05]  /*0160*/  @!P1 LDS R3, [R5] ;  /* 0x0000000005039984 */ /* 0x000fea0000000800 */
[----:B------:R-:W0:Y:S02]  /*0170*/  @!P1 LDS R2, [R2] ;  /* 0x0000000002029984 */ /* 0x000e240000000800 */
[----:B0-----:R-:W-:-:S05]  /*0180*/  @!P1 FADD R4, R2, R3 ;  /* 0x0000000302049221 */ /* 0x001fca0000000000 */
[----:B------:R1:W-:Y:S01]  /*0190*/  @!P1 STS [R5], R4 ;  /* 0x0000000405009388 */ /* 0x0003e20000000800 */
[----:B------:R-:W-:Y:S01]  /*01a0*/  ISETP.GT.U32.AND P1, PT, R0, 0x3, PT ;  /* 0x000000030000780c */ /* 0x000fe20003f24070 */
[----:B------:R-:W-:-:S12]  /*01b0*/  IMAD.MOV.U32 R0, RZ, RZ, R8 ;  /* 0x000000ffff007224 */ /* 0x000fd800078e0008 */
[----:B-1----:R-:W-:Y:S05]  /*01c0*/  @P1 BRA `(.L_x_4) ;  /* 0xfffffffc00d41947 */ /* 0x002fea000383ffff */
.L_x_3:
[----:B------:R-:W-:Y:S05]  /*01d0*/  @P0 EXIT ;  /* 0x000000000000094d */ /* 0x000fea0003800000 */
[----:B------:R-:W1:Y:S01]  /*01e0*/  S2UR UR5, SR_CgaCtaId ;  /* 0x00000000000579c3 */ /* 0x000e620000008800 */
[----:B------:R-:W-:-:S07]  /*01f0*/  UMOV UR4, 0x400 ;  /* 0x0000040000047882 */ /* 0x000fce0000000000 */
[----:B0-----:R-:W0:Y:S01]  /*0200*/  LDC.64 R2, c[0x0][0x380] ;  /* 0x0000e000ff027b82 */ /* 0x001e220000000a00 */
[----:B-1----:R-:W-:Y:S01]  /*0210*/  ULEA UR4, UR5, UR4, 0x18 ;  /* 0x0000000405047291 */ /* 0x002fe2000f8ec0ff */
[----:B0-----:R-:W-:-:S08]  /*0220*/  IMAD.WIDE.U32 R2, R7, 0x4, R2 ;  /* 0x0000000407027825 */ /* 0x001fd000078e0002 */
[----:B------:R-:W0:Y:S04]  /*0230*/  LDS R5, [UR4] ;  /* 0x00000004ff057984 */ /* 0x000e280008000800 */
[----:B0-----:R-:W-:Y:S01]  /*0240*/  STG.E desc[UR6][R2.64], R5 ;  /* 0x0000000502007986 */ /* 0x001fe2000c101906 */
[----:B------:R-:W-:Y:S05]  /*0250*/  EXIT ;  /* 0x000000000000794d */ /* 0x000fea0003800000 */
.L_x_5:
        /* <DEDUP_REMOVED lines=10> */
.L_x_24:


//--------------------- .text._Z13jacobi_kernelPfS_S_ --------------------------
	.section	.text._Z13jacobi_kernelPfS_S_,"ax",@progbits
	.align	128
        .global         _Z13jacobi_kernelPfS_S_
        .type           _Z13jacobi_kernelPfS_S_,@function
        .size           _Z13jacobi_kernelPfS_S_,(.L_x_22 - _Z13jacobi_kernelPfS_S_)
        .other          _Z13jacobi_kernelPfS_S_,@"STO_CUDA_ENTRY STV_DEFAULT"
_Z13jacobi_kernelPfS_S_:
.text._Z13jacobi_kernelPfS_S_:
[----:B------:R-:W-:Y:S01]  /*0000*/  LDC R1, c[0x0][0x37c] ;  /* 0x0000df00ff017b82 */ /* 0x000fe20000000800 */
[----:B------:R-:W0:Y:S01]  /*0010*/  S2R R2, SR_CTAID.X ;  /* 0x0000000000027919 */ /* 0x000e220000002500 */
[----:B------:R-:W0:Y:S06]  /*0020*/  LDCU UR4, c[0x0][0x360] ;  /* 0x00006c00ff0477ac */ /* 0x000e2c0008000800 */
[----:B------:R-:W1:Y:S01]  /*0030*/  LDC.64 R8, c[0x0][0x390] ;  /* 0x0000e400ff087b82 */ /* 0x000e620000000a00 */
[----:B------:R-:W0:Y:S01]  /*0040*/  S2R R3, SR_TID.X ;  /* 0x0000000000037919 */ /* 0x000e220000002100 */
[----:B------:R-:W2:Y:S01]  /*0050*/  LDCU UR5, c[0x0][0x364] ;  /* 0x00006c80ff0577ac */ /* 0x000ea20008000800 */
[----:B------:R-:W2:Y:S01]  /*0060*/  S2R R0, SR_CTAID.Y ;  /* 0x0000000000007919 */ /* 0x000ea20000002600 */
[----:B------:R-:W3:Y:S04]  /*0070*/  LDCU UR6, c[0x0][0x368] ;  /* 0x00006d00ff0677ac */ /* 0x000ee80008000800 */
[----:B------:R-:W4:Y:S01]  /*0080*/  LDC.64 R6, c[0x0][0x380] ;  /* 0x0000e000ff067b82 */ /* 0x000f220000000a00 */
[----:B------:R-:W2:Y:S01]  /*0090*/  S2R R5, SR_TID.Y ;  /* 0x0000000000057919 */ /* 0x000ea20000002200 */
[----:B------:R-:W3:Y:S01]  /*00a0*/  S2R R4, SR_CTAID.Z ;  /* 0x0000000000047919 */ /* 0x000ee20000002700 */
[----:B------:R-:W3:Y:S01]  /*00b0*/  S2R R11, SR_TID.Z ;  /* 0x00000000000b7919 */ /* 0x000ee20000002300 */
[----:B0-----:R-:W-:-:S02]  /*00c0*/  IMAD R2, R2, UR4, R3 ;  /* 0x0000000402027c24 */ /* 0x001fc4000f8e0203 */
[----:B--2---:R-:W-:-:S04]  /*00d0*/  IMAD R3, R0, UR5, R5 ;  /* 0x0000000500037c24 */ /* 0x004fc8000f8e0205 */
[C-C-:B------:R-:W-:Y:S02]  /*00e0*/  IMAD R5, R3.reuse, 0x200, R2.reuse ;  /* 0x0000020003057824 */ /* 0x140fe400078e0202 */
[----:B---3--:R-:W-:Y:S01]  /*00f0*/  IMAD R4, R4, UR6, R11 ;  /* 0x0000000604047c24 */ /* 0x008fe2000f8e020b */
[----:B------:R-:W0:Y:S01]  /*0100*/  LDCU.64 UR6, c[0x0][0x358] ;  /* 0x00006b00ff0677ac */ /* 0x000e220008000a00 */
[----:B------:R-:W-:Y:S02]  /*0110*/  IMAD R11, R3, 0x202, R2 ;  /* 0x00000202030b7824 */ /* 0x000fe400078e0202 */
[C---:B------:R-:W-:Y:S02]  /*0120*/  IMAD R5, R4.reuse, 0x40000, R5 ;  /* 0x0004000004057824 */ /* 0x040fe400078e0205 */
[----:B------:R-:W-:Y:S02]  /*0130*/  IMAD R11, R4, 0x40804, R11 ;  /* 0x00040804040b7824 */ /* 0x000fe400078e020b */
[----:B-1----:R-:W-:-:S03]  /*0140*/  IMAD.WIDE R8, R5, 0x4, R8 ;  /* 0x0000000405087825 */ /* 0x002fc600078e0208 */
[----:B------:R-:W-:-:S05]  /*0150*/  IADD3 R11, PT, PT, R11, 0x203, RZ ;  /* 0x000002030b0b7810 */ /* 0x000fca0007ffe0ff */
[----:B----4-:R-:W-:Y:S01]  /*0160*/  IMAD.WIDE R6, R11, 0x4, R6 ;  /* 0x000000040b067825 */ /* 0x010fe200078e0206 */
[----:B0-----:R-:W2:Y:S04]  /*0170*/  LDG.E.CONSTANT R8, desc[UR6][R8.64] ;  /* 0x0000000608087981 */ /* 0x001ea8000c1e9900 */
[----:B------:R-:W2:Y:S04]  /*0180*/  LDG.E.CONSTANT R5, desc[UR6][R6.64] ;  /* 0x0000000606057981 */ /* 0x000ea8000c1e9900 */
[----:B------:R-:W3:Y:S04]  /*0190*/  LDG.E.CONSTANT R0, desc[UR6][R6.64+0x101808] ;  /* 0x1018080606007981 */ /* 0x000ee8000c1e9900 */
[----:B------:R-:W4:Y:S04]  /*01a0*/  LDG.E.CONSTANT R11, desc[UR6][R6.64+0x10200c] ;  /* 0x10200c06060b7981 */ /* 0x000f28000c1e9900 */
[----:B------:R-:W5:Y:S04]  /*01b0*/  LDG.E.CONSTANT R13, desc[UR6][R6.64+0x102014] ;  /* 0x10201406060d7981 */ /* 0x000f68000c1e9900 */
[----:B------:R-:W5:Y:S04]  /*01c0*/  LDG.E.CONSTANT R15, desc[UR6][R6.64+0x102818] ;  /* 0x10281806060f7981 */ /* 0x000f68000c1e9900 */
[----:B------:R-:W5:Y:S01]  /*01d0*/  LDG.E.CONSTANT R17, desc[UR6][R6.64+0x204020] ;  /* 0x2040200606117981 */ /* 0x000f62000c1e9900 */
[----:B------:R-:W-:Y:S01]  /*01e0*/  IMAD R3, R4, 0x202, R3 ;  /* 0x0000020204037824 */ /* 0x000fe200078e0203 */
[----:B------:R-:W-:Y:S03]  /*01f0*/  BSSY.RECONVERGENT B1, `(.L_x_6) ;  /* 0x0000014000017945 */ /* 0x000fe60003800200 */
[----:B------:R-:W-:-:S05]  /*0200*/  IMAD R3, R3, 0x202, RZ ;  /* 0x0000020203037824 */ /* 0x000fca00078e02ff */
[----:B------:R-:W-:Y:S01]  /*0210*/  IADD3 R2, PT, PT, R2, 0x40a06, R3 ;  /* 0x00040a0602027810 */ /* 0x000fe20007ffe003 */
[----:B--2---:R-:W-:Y:S01]  /*0220*/  FADD R5, R8, R5 ;  /* 0x0000000508057221 */ /* 0x004fe20000000000 */
[----:B------:R-:W-:-:S03]  /*0230*/  IMAD.MOV.U32 R8, RZ, RZ, 0x3e2aaaab ;  /* 0x3e2aaaabff087424 */ /* 0x000fc600078e00ff */
[----:B---3--:R-:W-:Y:S01]  /*0240*/  FADD R0, R5, R0 ;  /* 0x0000000005007221 */ /* 0x008fe20000000000 */
[----:B------:R-:W-:-:S03]  /*0250*/  IMAD.MOV.U32 R5, RZ, RZ, 0x40c00000 ;  /* 0x40c00000ff057424 */ /* 0x000fc600078e00ff */
[----:B----4-:R-:W-:Y:S01]  /*0260*/  FADD R0, R0, R11 ;  /* 0x0000000b00007221 */ /* 0x010fe20000000000 */
[----:B------:R-:W-:-:S03]  /*0270*/  FFMA R5, R8, -R5, 1 ;  /* 0x3f80000008057423 */ /* 0x000fc60000000805 */
[----:B-----5:R-:W-:Y:S01]  /*0280*/  FADD R0, R0, R13 ;  /* 0x0000000d00007221 */ /* 0x020fe20000000000 */
[----:B------:R-:W-:-:S03]  /*0290*/  FFMA R5, R5, R8, 0.16666667163372039795 ;  /* 0x3e2aaaab05057423 */ /* 0x000fc60000000008 */
[----:B------:R-:W-:-:S04]  /*02a0*/  FADD R0, R0, R15 ;  /* 0x0000000f00007221 */ /* 0x000fc80000000000 */
[----:B------:R-:W-:-:S04]  /*02b0*/  FADD R0, R0, R17 ;  /* 0x0000001100007221 */ /* 0x000fc80000000000 */
[----:B------:R-:W0:Y:S01]  /*02c0*/  FCHK P0, R0, 6 ;  /* 0x40c0000000007902 */ /* 0x000e220000000000 */
[----:B------:R-:W-:-:S04]  /*02d0*/  FFMA R4, R0, R5, RZ ;  /* 0x0000000500047223 */ /* 0x000fc800000000ff */
[----:B------:R-:W-:-:S04]  /*02e0*/  FFMA R6, R4, -6, R0 ;  /* 0xc0c0000004067823 */ /* 0x000fc80000000000 */
[----:B------:R-:W-:Y:S01]  /*02f0*/  FFMA R7, R5, R6, R4 ;  /* 0x0000000605077223 */ /* 0x000fe20000000004 */
[----:B0-----:R-:W-:Y:S06]  /*0300*/  @!P0 BRA `(.L_x_7) ;  /* 0x0000000000088947 */ /* 0x001fec0003800000 */
[----:B------:R-:W-:-:S07]  /*0310*/  MOV R4, 0x330 ;  /* 0x0000033000047802 */ /* 0x000fce0000000f00 */
[----:B------:R-:W-:Y:S05]  /*0320*/  CALL.REL.NOINC `($__internal_0_$__cuda_sm3x_div_rn_noftz_f32_slowpath) ;  /* 0x0000000000147944 */ /* 0x000fea0003c00000 */
.L_x_7:
[----:B------:R-:W-:Y:S05]  /*0330*/  BSYNC.RECONVERGENT B1 ;  /* 0x0000000000017941 */ /* 0x000fea0003800200 */
.L_x_6:
[----:B------:R-:W0:Y:S02]  /*0340*/  LDC.64 R4, c[0x0][0x388] ;  /* 0x0000e200ff047b82 */ /* 0x000e240000000a00 */
[----:B0-----:R-:W-:-:S05]  /*0350*/  IMAD.WIDE R2, R2, 0x4, R4 ;  /* 0x0000000402027825 */ /* 0x001fca00078e0204 */
[----:B------:R-:W-:Y:S01]  /*0360*/  STG.E desc[UR6][R2.64+0x4], R7 ;  /* 0x0000040702007986 */ /* 0x000fe2000c101906 */
[----:B------:R-:W-:Y:S05]  /*0370*/  EXIT ;  /* 0x000000000000794d */ /* 0x000fea0003800000 */
        .weak           $__internal_0_$__cuda_sm3x_div_rn_noftz_f32_slowpath
        .type           $__internal_0_$__cuda_sm3x_div_rn_noftz_f32_slowpath,@function
        .size           $__internal_0_$__cuda_sm3x_div_rn_noftz_f32_slowpath,(.L_x_22 - $__internal_0_$__cuda_sm3x_div_rn_noftz_f32_slowpath)
$__internal_0_$__cuda_sm3x_div_rn_noftz_f32_slowpath:
[--C-:B------:R-:W-:Y:S01]  /*0380*/  SHF.R.U32.HI R3, RZ, 0x17, R0.reuse ;  /* 0x00000017ff037819 */ /* 0x100fe20000011600 */
[----:B------:R-:W-:Y:S04]  /*0390*/  BSSY.RECONVERGENT B0, `(.L_x_8) ;  /* 0x000005c000007945 */ /* 0x000fe80003800200 */
[----:B------:R-:W-:Y:S01]  /*03a0*/  BSSY.RELIABLE B2, `(.L_x_9) ;  /* 0x000001a000027945 */ /* 0x000fe20003800100 */
[----:B------:R-:W-:Y:S01]  /*03b0*/  IMAD.MOV.U32 R5, RZ, RZ, R0 ;  /* 0x000000ffff057224 */ /* 0x000fe200078e0000 */
[----:B------:R-:W-:-:S04]  /*03c0*/  LOP3.LUT R3, R3, 0xff, RZ, 0xc0, !PT ;  /* 0x000000ff03037812 */ /* 0x000fc800078ec0ff */
[----:B------:R-:W-:-:S04]  /*03d0*/  IADD3 R7, PT, PT, R3, -0x1, RZ ;  /* 0xffffffff03077810 */ /* 0x000fc80007ffe0ff */
[----:B------:R-:W-:-:S13]  /*03e0*/  ISETP.GT.U32.OR P0, PT, R7, 0xfd, !PT ;  /* 0x000000fd0700780c */ /* 0x000fda0007f04470 */
[----:B------:R-:W-:Y:S01]  /*03f0*/  @!P0 MOV R6, RZ ;  /* 0x000000ff00068202 */ /* 0x000fe20000000f00 */
[----:B------:R-:W-:Y:S06]  /*0400*/  @!P0 BRA `(.L_x_10) ;  /* 0x00000000004c8947 */ /* 0x000fec0003800000 */
[----:B------:R-:W-:-:S13]  /*0410*/  FSETP.GTU.FTZ.AND P0, PT, |R0|, +INF , PT ;  /* 0x7f8000000000780b */ /* 0x000fda0003f1c200 */
[----:B------:R-:W-:Y:S05]  /*0420*/  @P0 BREAK.RELIABLE B2 ;  /* 0x0000000000020942 */ /* 0x000fea0003800100 */
[----:B------:R-:W-:Y:S05]  /*0430*/  @P0 BRA `(.L_x_11) ;  /* 0x0000000400400947 */ /* 0x000fea0003800000 */
[----:B------:R-:W-:-:S05]  /*0440*/  IMAD.MOV.U32 R6, RZ, RZ, 0x40c00000 ;  /* 0x40c00000ff067424 */ /* 0x000fca00078e00ff */
[----:B------:R-:W-:-:S13]  /*0450*/  LOP3.LUT P0, RZ, R6, 0x7fffffff, R5, 0xc8, !PT ;  /* 0x7fffffff06ff7812 */ /* 0x000fda000780c805 */
[----:B------:R-:W-:Y:S05]  /*0460*/  @!P0 BREAK.RELIABLE B2 ;  /* 0x0000000000028942 */ /* 0x000fea0003800100 */
[----:B------:R-:W-:Y:S05]  /*0470*/  @!P0 BRA `(.L_x_12) ;  /* 0x0000000400288947 */ /* 0x000fea0003800000 */
[----:B------:R-:W-:-:S13]  /*0480*/  LOP3.LUT P0, RZ, R5, 0x7fffffff, RZ, 0xc0, !PT ;  /* 0x7fffffff05ff7812 */ /* 0x000fda000780c0ff */
[----:B------:R-:W-:Y:S05]  /*0490*/  @!P0 BREAK.RELIABLE B2 ;  /* 0x0000000000028942 */ /* 0x000fea0003800100 */
[----:B------:R-:W-:Y:S05]  /*04a0*/  @!P0 BRA `(.L_x_13) ;  /* 0x0000000400148947 */ /* 0x000fea0003800000 */
[----:B------:R-:W-:Y:S02]  /*04b0*/  FSETP.NEU.FTZ.AND P0, PT, |R0|, +INF , PT ;  /* 0x7f8000000000780b */ /* 0x000fe40003f1d200 */
[----:B------:R-:W-:-:S04]  /*04c0*/  LOP3.LUT P1, RZ, R6, 0x7fffffff, RZ, 0xc0, !PT ;  /* 0x7fffffff06ff7812 */ /* 0x000fc8000782c0ff */
[----:B------:R-:W-:-:S13]  /*04d0*/  PLOP3.LUT P0, PT, P0, P1, PT, 0x2f, 0xf2 ;  /* 0x0000000000f2781c */ /* 0x000fda0000702577 */
[----:B------:R-:W-:Y:S05]  /*04e0*/  @P0 BREAK.RELIABLE B2 ;  /* 0x0000000000020942 */ /* 0x000fea0003800100 */
[----:B------:R-:W-:Y:S05]  /*04f0*/  @P0 BRA `(.L_x_14) ;  /* 0x0000000000f40947 */ /* 0x000fea0003800000 */
[----:B------:R-:W-:-:S13]  /*0500*/  ISETP.GE.AND P0, PT, R7, RZ, PT ;  /* 0x000000ff0700720c */ /* 0x000fda0003f06270 */
[----:B------:R-:W-:Y:S01]  /*0510*/  @P0 MOV R6, RZ ;  /* 0x000000ff00060202 */ /* 0x000fe20000000f00 */
[----:B------:R-:W-:Y:S01]  /*0520*/  @!P0 FFMA R5, R0, 1.84467440737095516160e+19, RZ ;  /* 0x5f80000000058823 */ /* 0x000fe200000000ff */
[----:B------:R-:W-:-:S07]  /*0530*/  @!P0 IMAD.MOV.U32 R6, RZ, RZ, -0x40 ;  /* 0xffffffc0ff068424 */ /* 0x000fce00078e00ff */
.L_x_10:
[----:B------:R-:W-:Y:S05]  /*0540*/  BSYNC.RELIABLE B2 ;  /* 0x0000000000027941 */ /* 0x000fea0003800100 */
.L_x_9:
[----:B------:R-:W-:Y:S01]  /*0550*/  UMOV UR4, 0x40c00000 ;  /* 0x40c0000000047882 */ /* 0x000fe20000000000 */
[----:B------:R-:W-:Y:S01]  /*0560*/  IADD3 R3, PT, PT, R3, -0x7f, RZ ;  /* 0xffffff8103037810 */ /* 0x000fe20007ffe0ff */
[----:B------:R-:W-:Y:S01]  /*0570*/  UIADD3 UR4, UPT, UPT, UR4, -0x1000000, URZ ;  /* 0xff00000004047890 */ /* 0x000fe2000fffe0ff */
[----:B------:R-:W-:Y:S02]  /*0580*/  BSSY.RECONVERGENT B2, `(.L_x_15) ;  /* 0x0000033000027945 */ /* 0x000fe40003800200 */
[----:B------:R-:W-:Y:S01]  /*0590*/  IADD3 R6, PT, PT, R6, -0x2, R3 ;  /* 0xfffffffe06067810 */ /* 0x000fe20007ffe003 */
[----:B------:R-:W-:Y:S02]  /*05a0*/  IMAD R0, R3, -0x800000, R5 ;  /* 0xff80000003007824 */ /* 0x000fe400078e0205 */
[----:B------:R-:W-:-:S03]  /*05b0*/  FADD.FTZ R9, -RZ, -UR4 ;  /* 0x80000004ff097e21 */ /* 0x000fc60008010100 */
[----:B------:R-:W0:Y:S02]  /*05c0*/  MUFU.RCP R7, UR4 ;  /* 0x0000000400077d08 */ /* 0x000e240008001000 */
[----:B0-----:R-:W-:-:S04]  /*05d0*/  FFMA R8, R7, R9, 1 ;  /* 0x3f80000007087423 */ /* 0x001fc80000000009 */
[----:B------:R-:W-:-:S04]  /*05e0*/  FFMA R7, R7, R8, R7 ;  /* 0x0000000807077223 */ /* 0x000fc80000000007 */
[----:B------:R-:W-:-:S04]  /*05f0*/  FFMA R8, R0, R7, RZ ;  /* 0x0000000700087223 */ /* 0x000fc800000000ff */
[----:B------:R-:W-:-:S04]  /*0600*/  FFMA R5, R9, R8, R0 ;  /* 0x0000000809057223 */ /* 0x000fc80000000000 */
[----:B------:R-:W-:-:S04]  /*0610*/  FFMA R8, R7, R5, R8 ;  /* 0x0000000507087223 */ /* 0x000fc80000000008 */
[----:B------:R-:W-:-:S04]  /*0620*/  FFMA R9, R9, R8, R0 ;  /* 0x0000000809097223 */ /* 0x000fc80000000000 */
[----:B------:R-:W-:-:S05]  /*0630*/  FFMA R5, R7, R9, R8 ;  /* 0x0000000907057223 */ /* 0x000fca0000000008 */
[----:B------:R-:W-:-:S04]  /*0640*/  SHF.R.U32.HI R0, RZ, 0x17, R5 ;  /* 0x00000017ff007819 */ /* 0x000fc80000011605 */
[----:B------:R-:W-:-:S05]  /*0650*/  LOP3.LUT R0, R0, 0xff, RZ, 0xc0, !PT ;  /* 0x000000ff00007812 */ /* 0x000fca00078ec0ff */
[----:B------:R-:W-:-:S05]  /*0660*/  IMAD.IADD R10, R0, 0x1, R6 ;  /* 0x00000001000a7824 */ /* 0x000fca00078e0206 */
[----:B------:R-:W-:-:S04]  /*0670*/  IADD3 R0, PT, PT, R10, -0x1, RZ ;  /* 0xffffffff0a007810 */ /* 0x000fc80007ffe0ff */
[----:B------:R-:W-:-:S13]  /*0680*/  ISETP.GE.U32.AND P0, PT, R0, 0xfe, PT ;  /* 0x000000fe0000780c */ /* 0x000fda0003f06070 */
[----:B------:R-:W-:Y:S05]  /*0690*/  @!P0 BRA `(.L_x_16) ;  /* 0x0000000000808947 */ /* 0x000fea0003800000 */
[----:B------:R-:W-:-:S13]  /*06a0*/  ISETP.GT.AND P0, PT, R10, 0xfe, PT ;  /* 0x000000fe0a00780c */ /* 0x000fda0003f04270 */
[----:B------:R-:W-:Y:S05]  /*06b0*/  @P0 BRA `(.L_x_17) ;  /* 0x00000000006c0947 */ /* 0x000fea0003800000 */
[----:B------:R-:W-:-:S13]  /*06c0*/  ISETP.GE.AND P0, PT, R10, 0x1, PT ;  /* 0x000000010a00780c */ /* 0x000fda0003f06270 */
[----:B------:R-:W-:Y:S05]  /*06d0*/  @P0 BRA `(.L_x_18) ;  /* 0x0000000000740947 */ /* 0x000fea0003800000 */
[----:B------:R-:W-:Y:S02]  /*06e0*/  ISETP.GE.AND P0, PT, R10, -0x18, PT ;  /* 0xffffffe80a00780c */ /* 0x000fe40003f06270 */
[----:B------:R-:W-:-:S11]  /*06f0*/  LOP3.LUT R5, R5, 0x80000000, RZ, 0xc0, !PT ;  /* 0x8000000005057812 */ /* 0x000fd600078ec0ff */
[----:B------:R-:W-:Y:S05]  /*0700*/  @!P0 BRA `(.L_x_18) ;  /* 0x0000000000688947 */ /* 0x000fea0003800000 */
[CCC-:B------:R-:W-:Y:S01]  /*0710*/  FFMA.RZ R0, R7.reuse, R9.reuse, R8.reuse ;  /* 0x0000000907007223 */ /* 0x1c0fe2000000c008 */
[C---:B------:R-:W-:Y:S01]  /*0720*/  VIADD R6, R10.reuse, 0x20 ;  /* 0x000000200a067836 */ /* 0x040fe20000000000 */
[C---:B------:R-:W-:Y:S02]  /*0730*/  ISETP.NE.AND P2, PT, R10.reuse, RZ, PT ;  /* 0x000000ff0a00720c */ /* 0x040fe40003f45270 */
[----:B------:R-:W-:Y:S02]  /*0740*/  ISETP.NE.AND P1, PT, R10, RZ, PT ;  /* 0x000000ff0a00720c */ /* 0x000fe40003f25270 */
[----:B------:R-:W-:Y:S01]  /*0750*/  LOP3.LUT R3, R0, 0x7fffff, RZ, 0xc0, !PT ;  /* 0x007fffff00037812 */ /* 0x000fe200078ec0ff */
[CCC-:B------:R-:W-:Y:S01]  /*0760*/  FFMA.RP R0, R7.reuse, R9.reuse, R8.reuse ;  /* 0x0000000907007223 */ /* 0x1c0fe20000008008 */
[----:B------:R-:W-:Y:S01]  /*0770*/  FFMA.RM R7, R7, R9, R8 ;  /* 0x0000000907077223 */ /* 0x000fe20000004008 */
[----:B------:R-:W-:Y:S02]  /*0780*/  IADD3 R8, PT, PT, -R10, RZ, RZ ;  /* 0x000000ff0a087210 */ /* 0x000fe40007ffe1ff */
[----:B------:R-:W-:-:S02]  /*0790*/  LOP3.LUT R3, R3, 0x800000, RZ, 0xfc, !PT ;  /* 0x0080000003037812 */ /* 0x000fc400078efcff */
[----:B------:R-:W-:Y:S02]  /*07a0*/  FSETP.NEU.FTZ.AND P0, PT, R0, R7, PT ;  /* 0x000000070000720b */ /* 0x000fe40003f1d000 */
[----:B------:R-:W-:Y:S02]  /*07b0*/  SHF.L.U32 R6, R3, R6, RZ ;  /* 0x0000000603067219 */ /* 0x000fe400000006ff */
[----:B------:R-:W-:Y:S02]  /*07c0*/  SEL R0, R8, RZ, P2 ;  /* 0x000000ff08007207 */ /* 0x000fe40001000000 */
[----:B------:R-:W-:Y:S02]  /*07d0*/  ISETP.NE.AND P1, PT, R6, RZ, P1 ;  /* 0x000000ff0600720c */ /* 0x000fe40000f25270 */
[----:B------:R-:W-:Y:S02]  /*07e0*/  SHF.R.U32.HI R0, RZ, R0, R3 ;  /* 0x00000000ff007219 */ /* 0x000fe40000011603 */
[----:B------:R-:W-:-:S02]  /*07f0*/  PLOP3.LUT P0, PT, P0, P1, PT, 0xf8, 0x8f ;  /* 0x00000000008f781c */ /* 0x000fc40000703f70 */
[----:B------:R-:W-:Y:S02]  /*0800*/  SHF.R.U32.HI R6, RZ, 0x1, R0 ;  /* 0x00000001ff067819 */ /* 0x000fe40000011600 */
[----:B------:R-:W-:-:S04]  /*0810*/  SEL R3, RZ, 0x1, !P0 ;  /* 0x00000001ff037807 */ /* 0x000fc80004000000 */
[----:B------:R-:W-:-:S04]  /*0820*/  LOP3.LUT R3, R3, 0x1, R6, 0xf8, !PT ;  /* 0x0000000103037812 */ /* 0x000fc800078ef806 */
[----:B------:R-:W-:-:S05]  /*0830*/  LOP3.LUT R3, R3, R0, RZ, 0xc0, !PT ;  /* 0x0000000003037212 */ /* 0x000fca00078ec0ff */
[----:B------:R-:W-:-:S05]  /*0840*/  IMAD.IADD R6, R6, 0x1, R3 ;  /* 0x0000000106067824 */ /* 0x000fca00078e0203 */
[----:B------:R-:W-:Y:S01]  /*0850*/  LOP3.LUT R5, R6, R5, RZ, 0xfc, !PT ;  /* 0x0000000506057212 */ /* 0x000fe200078efcff */
[----:B------:R-:W-:Y:S06]  /*0860*/  BRA `(.L_x_18) ;  /* 0x0000000000107947 */ /* 0x000fec0003800000 */
.L_x_17:
[----:B------:R-:W-:-:S04]  /*0870*/  LOP3.LUT R5, R5, 0x80000000, RZ, 0xc0, !PT ;  /* 0x8000000005057812 */ /* 0x000fc800078ec0ff */
[----:B------:R-:W-:Y:S01]  /*0880*/  LOP3.LUT R5, R5, 0x7f800000, RZ, 0xfc, !PT ;  /* 0x7f80000005057812 */ /* 0x000fe200078efcff */
[----:B------:R-:W-:Y:S06]  /*0890*/  BRA `(.L_x_18) ;  /* 0x0000000000047947 */ /* 0x000fec0003800000 */
.L_x_16:
[----:B------:R-:W-:-:S07]  /*08a0*/  LEA R5, R6, R5, 0x17 ;  /* 0x0000000506057211 */ /* 0x000fce00078eb8ff */
.L_x_18:
[----:B------:R-:W-:Y:S05]  /*08b0*/  BSYNC.RECONVERGENT B2 ;  /* 0x0000000000027941 */ /* 0x000fea0003800200 */
.L_x_15:
[----:B------:R-:W-:Y:S05]  /*08c0*/  BRA `(.L_x_19) ;  /* 0x0000000000207947 */ /* 0x000fea0003800000 */
.L_x_14:
[----:B------:R-:W-:-:S04]  /*08d0*/  LOP3.LUT R5, R6, 0x80000000, R5, 0x48, !PT ;  /* 0x8000000006057812 */ /* 0x000fc800078e4805 */
[----:B------:R-:W-:Y:S01]  /*08e0*/  LOP3.LUT R5, R5, 0x7f800000, RZ, 0xfc, !PT ;  /* 0x7f80000005057812 */ /* 0x000fe200078efcff */
[----:B------:R-:W-:Y:S06]  /*08f0*/  BRA `(.L_x_19) ;  /* 0x0000000000147947 */ /* 0x000fec0003800000 */
.L_x_13:
[----:B------:R-:W-:Y:S01]  /*0900*/  LOP3.LUT R5, R6, 0x80000000, R5, 0x48, !PT ;  /* 0x8000000006057812 */ /* 0x000fe200078e4805 */
[----:B------:R-:W-:Y:S06]  /*0910*/  BRA `(.L_x_19) ;  /* 0x00000000000c7947 */ /* 0x000fec0003800000 */
.L_x_12:
[----:B------:R-:W0:Y:S01]  /*0920*/  MUFU.RSQ R5, -QNAN ;  /* 0xffc0000000057908 */ /* 0x000e220000001400 */
[----:B------:R-:W-:Y:S05]  /*0930*/  BRA `(.L_x_19) ;  /* 0x0000000000047947 */ /* 0x000fea0003800000 */
.L_x_11:
[----:B------:R-:W-:-:S07]  /*0940*/  FADD.FTZ R5, R0, 6 ;  /* 0x40c0000000057421 */ /* 0x000fce0000010000 */
.L_x_19:
[----:B------:R-:W-:Y:S05]  /*0950*/  BSYNC.RECONVERGENT B0 ;  /* 0x0000000000007941 */ /* 0x000fea0003800200 */
.L_x_8:
[----:B0-----:R-:W-:Y:S02]  /*0960*/  IMAD.MOV.U32 R7, RZ, RZ, R5 ;  /* 0x000000ffff077224 */ /* 0x001fe400078e0005 */
[----:B------:R-:W-:-:S04]  /*0970*/  HFMA2 R5, -RZ, RZ, 0, 0 ;  /* 0x00000000ff057431 */ /* 0x000fc800000001ff */
[----:B------:R-:W-:Y:S05]  /*0980*/  RET.REL.NODEC R4 `(_Z13jacobi_kernelPfS_S_) ;  /* 0xfffffff4049c7950 */ /* 0x000fea0003c3ffff */
.L_x_20:
        /* <DEDUP_REMOVED lines=15> */
.L_x_22:


//--------------------- .text._Z20residual_norm_kernelPfS_S_ --------------------------
	.section	.text._Z20residual_norm_kernelPfS_S_,"ax",@progbits
	.align	128
        .global         _Z20residual_norm_kernelPfS_S_
        .type           _Z20residual_norm_kernelPfS_S_,@function
        .size           _Z20residual_norm_kernelPfS_S_,(.L_x_26 - _Z20residual_norm_kernelPfS_S_)
        .other          _Z20residual_norm_kernelPfS_S_,@"STO_CUDA_ENTRY STV_DEFAULT"
_Z20residual_norm_kernelPfS_S_:
.text._Z20residual_norm_kernelPfS_S_:
        /* <DEDUP_REMOVED lines=13> */
[----:B--2---:R-:W-:Y:S01]  /*00d0*/  IMAD R7, R6, UR5, R9 ;  /* 0x0000000506077c24 */ /* 0x004fe2000f8e0209 */
[----:B------:R-:W0:Y:S03]  /*00e0*/  LDCU.64 UR4, c[0x0][0x358] ;  /* 0x00006b00ff0477ac */ /* 0x000e260008000a00 */
[C---:B------:R-:W-:Y:S01]  /*00f0*/  IMAD R9, R7.reuse, 0x202, R0 ;  /* 0x0000020207097824 */ /* 0x040fe200078e0200 */
[----:B------:R-:W-:Y:S01]  /*0100*/  LEA R7, R7, R0, 0x9 ;  /* 0x0000000007077211 */ /* 0x000fe200078e48ff */
[----:B---3--:R-:W-:-:S04]  /*0110*/  IMAD R6, R8, UR6, R11 ;  /* 0x0000000608067c24 */ /* 0x008fc8000f8e020b */
[C---:B------:R-:W-:Y:S01]  /*0120*/  IMAD R9, R6.reuse, 0x40804, R9 ;  /* 0x0004080406097824 */ /* 0x040fe200078e0209 */
[----:B------:R-:W-:-:S04]  /*0130*/  LEA R0, R6, R7, 0x12 ;  /* 0x0000000706007211 */ /* 0x000fc800078e90ff */
[----:B------:R-:W-:Y:S01]  /*0140*/  IADD3 R9, PT, PT, R9, 0x203, RZ ;  /* 0x0000020309097810 */ /* 0x000fe20007ffe0ff */
[----:B-1----:R-:W-:-:S04]  /*0150*/  IMAD.WIDE R4, R0, 0x4, R4 ;  /* 0x0000000400047825 */ /* 0x002fc800078e0204 */
[----:B----4-:R-:W-:Y:S02]  /*0160*/  IMAD.WIDE R2, R9, 0x4, R2 ;  /* 0x0000000409027825 */ /* 0x010fe400078e0202 */
[----:B0-----:R-:W2:Y:S04]  /*0170*/  LDG.E.CONSTANT R4, desc[UR4][R4.64] ;  /* 0x0000000404047981 */ /* 0x001ea8000c1e9900 */
[----:B------:R-:W2:Y:S04]  /*0180*/  LDG.E.CONSTANT R7, desc[UR4][R2.64] ;  /* 0x0000000402077981 */ /* 0x000ea8000c1e9900 */
[----:B------:R-:W3:Y:S04]  /*0190*/  LDG.E.CONSTANT R6, desc[UR4][R2.64+0x101808] ;  /* 0x1018080402067981 */ /* 0x000ee8000c1e9900 */
[----:B------:R-:W4:Y:S04]  /*01a0*/  LDG.E.CONSTANT R9, desc[UR4][R2.64+0x10200c] ;  /* 0x10200c0402097981 */ /* 0x000f28000c1e9900 */
[----:B------:R-:W5:Y:S04]  /*01b0*/  LDG.E.CONSTANT R11, desc[UR4][R2.64+0x102014] ;  /* 0x10201404020b7981 */ /* 0x000f68000c1e9900 */
[----:B------:R-:W5:Y:S04]  /*01c0*/  LDG.E.CONSTANT R8, desc[UR4][R2.64+0x102818] ;  /* 0x1028180402087981 */ /* 0x000f68000c1e9900 */
[----:B------:R-:W5:Y:S04]  /*01d0*/  LDG.E.CONSTANT R13, desc[UR4][R2.64+0x204020] ;  /* 0x20402004020d7981 */ /* 0x000f68000c1e9900 */
[----:B------:R-:W5:Y:S01]  /*01e0*/  LDG.E.CONSTANT R10, desc[UR4][R2.64+0x102010] ;  /* 0x10201004020a7981 */ /* 0x000f62000c1e9900 */
[----:B--2---:R-:W-:-:S04]  /*01f0*/  FADD R7, R4, R7 ;  /* 0x0000000704077221 */ /* 0x004fc80000000000 */
[----:B---3--:R-:W-:-:S04]  /*0200*/  FADD R6, R7, R6 ;  /* 0x0000000607067221 */ /* 0x008fc80000000000 */
[----:B----4-:R-:W-:-:S04]  /*0210*/  FADD R6, R6, R9 ;  /* 0x0000000906067221 */ /* 0x010fc80000000000 */
[----:B-----5:R-:W-:-:S04]  /*0220*/  FADD R11, R6, R11 ;  /* 0x0000000b060b7221 */ /* 0x020fc80000000000 */
[----:B------:R-:W-:-:S04]  /*0230*/  FADD R8, R11, R8 ;  /* 0x000000080b087221 */ /* 0x000fc80000000000 */
[----:B------:R-:W-:Y:S02]  /*0240*/  FADD R13, R8, R13 ;  /* 0x0000000d080d7221 */ /* 0x000fe40000000000 */
[----:B------:R-:W0:Y:S01]  /*0250*/  LDC.64 R8, c[0x0][0x390] ;  /* 0x0000e400ff087b82 */ /* 0x000e220000000a00 */
[----:B------:R-:W-:Y:S08]  /*0260*/  F2F.F64.F32 R6, R10 ;  /* 0x0000000a00067310 */ /* 0x000ff00000201800 */
[----:B------:R-:W1:Y:S02]  /*0270*/  F2F.F64.F32 R4, R13 ;  /* 0x0000000d00047310 */ /* 0x000e640000201800 */
[----:B-1----:R-:W-:-:S10]  /*0280*/  DFMA R4, R6, -6, R4 ;  /* 0xc01800000604782b */ /* 0x002fd40000000004 */
[----:B------:R-:W1:Y:S01]  /*0290*/  F2F.F32.F64 R4, R4 ;  /* 0x0000000400047310 */ /* 0x000e620000301000 */
[----:B0-----:R-:W-:-:S04]  /*02a0*/  IMAD.WIDE R2, R0, 0x4, R8 ;  /* 0x0000000400027825 */ /* 0x001fc800078e0208 */
[----:B-1----:R-:W-:-:S05]  /*02b0*/  FMUL R7, R4, R4 ;  /* 0x0000000404077220 */ /* 0x002fca0000400000 */
[----:B------:R-:W-:Y:S01]  /*02c0*/  STG.E desc[UR4][R2.64], R7 ;  /* 0x0000000702007986 */ /* 0x000fe2000c101904 */
[----:B------:R-:W-:Y:S06]  /*02d0*/  BAR.SYNC.DEFER_BLOCKING 0x0 ;  /* 0x0000000000007b1d */ /* 0x000fec0000010000 */
[----:B------:R-:W-:Y:S05]  /*02e0*/  EXIT ;  /* 0x000000000000794d */ /* 0x000fea0003800000 */
.L_x_21:
        /* <DEDUP_REMOVED lines=9> */
.L_x_26:


//--------------------- .nv.shared._Z7reduce4PfS_i --------------------------
	.section	.nv.shared._Z7reduce4PfS_i,"aw",@nobits
	.sectionflags	@""
	.align	4
.nv.shared._Z7reduce4PfS_i:
	.zero		3072


//--------------------- .nv.shared.reserved.0     --------------------------
	.section	.nv.shared.reserved.0,"aw",@nobits
	.weak		__nv_reservedSMEM_offset_0_alias
	.size		__nv_reservedSMEM_offset_0_alias, 0, 64
	.other		__nv_reservedSMEM_offset_0_alias,@"STO_CUDA_RESERVED_SHARED STV_DEFAULT"
__nv_reservedSMEM_offset_0_alias:
	.zero		0
	.zero		64


//--------------------- .nv.shared._Z9reductionPfS_ --------------------------
	.section	.nv.shared._Z9reductionPfS_,"aw",@nobits
	.sectionflags	@""
	.align	4
.nv.shared._Z9reductionPfS_:
	.zero		3072


//--------------------- .nv.constant0._Z7reduce4PfS_i --------------------------
	.section	.nv.constant0._Z7reduce4PfS_i,"a",@progbits
	.sectionflags	@""
	.align	4
.nv.constant0._Z7reduce4PfS_i:
	.zero		916


//--------------------- .nv.constant0._Z9reductionPfS_ --------------------------
	.section	.nv.constant0._Z9reductionPfS_,"a",@progbits
	.sectionflags	@""
	.align	4
.nv.constant0._Z9reductionPfS_:
	.zero		912


//--------------------- .nv.constant0._Z13jacobi_kernelPfS_S_ --------------------------
	.section	.nv.constant0._Z13jacobi_kernelPfS_S_,"a",@progbits
	.sectionflags	@""
	.align	4
.nv.constant0._Z13jacobi_kernelPfS_S_:
	.zero		920


//--------------------- .nv.constant0._Z20residual_norm_kernelPfS_S_ --------------------------
	.section	.nv.constant0._Z20residual_norm_kernelPfS_S_,"a",@progbits
	.sectionflags	@""
	.align	4
.nv.constant0._Z20residual_norm_kernelPfS_S_:
	.zero		920


//--------------------- SYMBOLS --------------------------

	.type		.nv.reservedSmem.offset0,@object
	.size		.nv.reservedSmem.offset0,0x4
	.type		.nv.reservedSmem.cap,@object
	.size		.nv.reservedSmem.cap,0x4
